	.headerflags	@"EF_CUDA_TEXMODE_UNIFIED EF_CUDA_64BIT_ADDRESS EF_CUDA_ACCELERATORS EF_CUDA_SM90 EF_CUDA_VIRTUAL_SM(EF_CUDA_SM90)"
	.elftype	@"ET_EXEC"


//--------------------- .nv.info                  --------------------------
	.section	.nv.info,"",@"SHT_CUDA_INFO"
	.align	4


	//----- nvinfo : EIATTR_REGCOUNT
	.align		4
        /*0000*/ 	.byte	0x04, 0x2f
        /*0002*/ 	.short	(.L_3 - .L_2)
	.align		4
.L_2:
        /*0004*/ 	.word	index@(triton_poi_fused__native_batch_norm_legit_no_training_add_relu_9)
        /*0008*/ 	.word	0x0000001a


	//----- nvinfo : EIATTR_MIN_STACK_SIZE
	.align		4
.L_3:
        /*000c*/ 	.byte	0x04, 0x12
        /*000e*/ 	.short	(.L_5 - .L_4)
	.align		4
.L_4:
        /*0010*/ 	.word	index@(triton_poi_fused__native_batch_norm_legit_no_training_add_relu_9)
        /*0014*/ 	.word	0x00000000


	//----- nvinfo : EIATTR_FRAME_SIZE
	.align		4
.L_5:
        /*0018*/ 	.byte	0x04, 0x11
        /*001a*/ 	.short	(.L_7 - .L_6)
	.align		4
.L_6:
        /*001c*/ 	.word	index@(triton_poi_fused__native_batch_norm_legit_no_training_add_relu_9)
        /*0020*/ 	.word	0x00000000


	//----- nvinfo : EIATTR_MIN_STACK_SIZE
	.align		4
.L_7:
        /*0024*/ 	.byte	0x04, 0x12
        /*0026*/ 	.short	(.L_9 - .L_8)
	.align		4
.L_8:
        /*0028*/ 	.word	index@(triton_poi_fused__native_batch_norm_legit_no_training_add_relu_9)
        /*002c*/ 	.word	0x00000000
.L_9:


//--------------------- .nv.info.triton_poi_fused__native_batch_norm_legit_no_training_add_relu_9 --------------------------
	.section	.nv.info.triton_poi_fused__native_batch_norm_legit_no_training_add_relu_9,"",@"SHT_CUDA_INFO"
	.sectionflags	@""
	.align	4


	//----- nvinfo : EIATTR_CUDA_API_VERSION
	.align		4
        /*0000*/ 	.byte	0x04, 0x37
        /*0002*/ 	.short	(.L_11 - .L_10)
.L_10:
        /*0004*/ 	.word	0x0000007c


	//----- nvinfo : EIATTR_KPARAM_INFO
	.align		4
.L_11:
        /*0008*/ 	.byte	0x04, 0x17
        /*000a*/ 	.short	(.L_13 - .L_12)
.L_12:
        /*000c*/ 	.word	0x00000000
        /*0010*/ 	.short	0x0007
        /*0012*/ 	.short	0x0038
        /*0014*/ 	.byte	0x00, 0xf0, 0x11, 0x00


	//----- nvinfo : EIATTR_KPARAM_INFO
	.align		4
.L_13:
        /*0018*/ 	.byte	0x04, 0x17
        /*001a*/ 	.short	(.L_15 - .L_14)
.L_14:
        /*001c*/ 	.word	0x00000000
        /*0020*/ 	.short	0x0006
        /*0022*/ 	.short	0x0030
        /*0024*/ 	.byte	0x00, 0xf4, 0x21, 0x00


	//----- nvinfo : EIATTR_KPARAM_INFO
	.align		4
.L_15:
        /*0028*/ 	.byte	0x04, 0x17
        /*002a*/ 	.short	(.L_17 - .L_16)
.L_16:
        /*002c*/ 	.word	0x00000000
        /*0030*/ 	.short	0x0005
        /*0032*/ 	.short	0x0028
        /*0034*/ 	.byte	0x00, 0xf4, 0x21, 0x00


	//----- nvinfo : EIATTR_KPARAM_INFO
	.align		4
.L_17:
        /*0038*/ 	.byte	0x04, 0x17
        /*003a*/ 	.short	(.L_19 - .L_18)
.L_18:
        /*003c*/ 	.word	0x00000000
        /*0040*/ 	.short	0x0004
        /*0042*/ 	.short	0x0020
        /*0044*/ 	.byte	0x00, 0xf4, 0x21, 0x00


	//----- nvinfo : EIATTR_KPARAM_INFO
	.align		4
.L_19:
        /*0048*/ 	.byte	0x04, 0x17
        /*004a*/ 	.short	(.L_21 - .L_20)
.L_20:
        /*004c*/ 	.word	0x00000000
        /*0050*/ 	.short	0x0003
        /*0052*/ 	.short	0x0018
        /*0054*/ 	.byte	0x00, 0xf4, 0x21, 0x00


	//----- nvinfo : EIATTR_KPARAM_INFO
	.align		4
.L_21:
        /*0058*/ 	.byte	0x04, 0x17
        /*005a*/ 	.short	(.L_23 - .L_22)
.L_22:
        /*005c*/ 	.word	0x00000000
        /*0060*/ 	.short	0x0002
        /*0062*/ 	.short	0x0010
        /*0064*/ 	.byte	0x00, 0xf4, 0x21, 0x00


	//----- nvinfo : EIATTR_KPARAM_INFO
	.align		4
.L_23:
        /*0068*/ 	.byte	0x04, 0x17
        /*006a*/ 	.short	(.L_25 - .L_24)
.L_24:
        /*006c*/ 	.word	0x00000000
        /*0070*/ 	.short	0x0001
        /*0072*/ 	.short	0x0008
        /*0074*/ 	.byte	0x00, 0xf4, 0x21, 0x00


	//----- nvinfo : EIATTR_KPARAM_INFO
	.align		4
.L_25:
        /*0078*/ 	.byte	0x04, 0x17
        /*007a*/ 	.short	(.L_27 - .L_26)
.L_26:
        /*007c*/ 	.word	0x00000000
        /*0080*/ 	.short	0x0000
        /*0082*/ 	.short	0x0000
        /*0084*/ 	.byte	0x00, 0xf4, 0x21, 0x00


	//----- nvinfo : EIATTR_SPARSE_MMA_MASK
	.align		4
.L_27:
        /*0088*/ 	.byte	0x03, 0x50
        /*008a*/ 	.short	0x0000


	//----- nvinfo : EIATTR_MAXREG_COUNT
	.align		4
        /*008c*/ 	.byte	0x03, 0x1b
        /*008e*/ 	.short	0x00ff


	//----- nvinfo : EIATTR_EXIT_INSTR_OFFSETS
	.align		4
        /*0090*/ 	.byte	0x04, 0x1c
        /*0092*/ 	.short	(.L_29 - .L_28)


	//   ....[0]....
.L_28:
        /*0094*/ 	.word	0x00000480


	//   ....[1]....
        /*0098*/ 	.word	0x000004a0


	//----- nvinfo : EIATTR_REQNTID
	.align		4
.L_29:
        /*009c*/ 	.byte	0x04, 0x10
        /*009e*/ 	.short	(.L_31 - .L_30)
.L_30:
        /*00a0*/ 	.word	0x00000080
        /*00a4*/ 	.word	0x00000001
        /*00a8*/ 	.word	0x00000001


	//----- nvinfo : EIATTR_CBANK_PARAM_SIZE
	.align		4
.L_31:
        /*00ac*/ 	.byte	0x03, 0x19
        /*00ae*/ 	.short	0x003c


	//----- nvinfo : EIATTR_PARAM_CBANK
	.align		4
        /*00b0*/ 	.byte	0x04, 0x0a
        /*00b2*/ 	.short	(.L_33 - .L_32)
	.align		4
.L_32:
        /*00b4*/ 	.word	index@(.nv.constant0.triton_poi_fused__native_batch_norm_legit_no_training_add_relu_9)
        /*00b8*/ 	.short	0x0210
        /*00ba*/ 	.short	0x003c


	//----- nvinfo : EIATTR_SW_WAR
	.align		4
.L_33:
        /*00bc*/ 	.byte	0x04, 0x36
        /*00be*/ 	.short	(.L_35 - .L_34)
.L_34:
        /*00c0*/ 	.word	0x00000008
.L_35:


//--------------------- .nv.callgraph             --------------------------
	.section	.nv.callgraph,"",@"SHT_CUDA_CALLGRAPH"
	.align	4
	.sectionentsize	8
	.align		4
        /*0000*/ 	.word	0x00000000
	.align		4
        /*0004*/ 	.word	0xffffffff
	.align		4
        /*0008*/ 	.word	0x00000000
	.align		4
        /*000c*/ 	.word	0xfffffffe
	.align		4
        /*0010*/ 	.word	0x00000000
	.align		4
        /*0014*/ 	.word	0xfffffffd
	.align		4
        /*0018*/ 	.word	0x00000000
	.align		4
        /*001c*/ 	.word	0xfffffffc


//--------------------- .nv.constant4             --------------------------
	.section	.nv.constant4,"a",@progbits
	.align	8
	.align		8
.nv.constant4:
        /*0000*/ 	.dword	_$_str
	.align		8
        /*0008*/ 	.dword	_$_str_$_2


//--------------------- .text.triton_poi_fused__native_batch_norm_legit_no_training_add_relu_9 --------------------------
	.section	.text.triton_poi_fused__native_batch_norm_legit_no_training_add_relu_9,"ax",@progbits
	.align	128
        .global         triton_poi_fused__native_batch_norm_legit_no_training_add_relu_9
        .type           triton_poi_fused__native_batch_norm_legit_no_training_add_relu_9,@function
        .size           triton_poi_fused__native_batch_norm_legit_no_training_add_relu_9,(.L_x_1 - triton_poi_fused__native_batch_norm_legit_no_training_add_relu_9)
        .other          triton_poi_fused__native_batch_norm_legit_no_training_add_relu_9,@"STO_CUDA_ENTRY STV_DEFAULT"
triton_poi_fused__native_batch_norm_legit_no_training_add_relu_9:
.text.triton_poi_fused__native_batch_norm_legit_no_training_add_relu_9:
[----:B------:R-:W0:Y:S01]  /*0000*/  LDC R1, c[0x0][0x28] ;  /* 0x00000a00ff017b82 */ /* 0x000e220000000800 */
[----:B------:R-:W1:Y:S07]  /*0010*/  S2R R0, SR_TID.X ;  /* 0x0000000000007919 */ /* 0x000e6e0000002100 */
[----:B------:R-:W2:Y:S01]  /*0020*/  LDC.64 R2, c[0x0][0x228] ;  /* 0x00008a00ff027b82 */ /* 0x000ea20000000a00 */
[----:B------:R-:W-:Y:S01]  /*0030*/  CS2R R8, SRZ ;  /* 0x0000000000087805 */ /* 0x000fe2000001ff00 */
[----:B------:R-:W-:Y:S01]  /*0040*/  ULDC.64 UR4, c[0x0][0x208] ;  /* 0x0000820000047ab9 */ /* 0x000fe20000000a00 */
[----:B------:R-:W3:Y:S05]  /*0050*/  S2R R7, SR_CTAID.X ;  /* 0x0000000000077919 */ /* 0x000eea0000002500 */
[----:B------:R-:W4:Y:S08]  /*0060*/  LDC.64 R14, c[0x0][0x210] ;  /* 0x00008400ff0e7b82 */ /* 0x000f300000000a00 */
[----:B------:R-:W5:Y:S08]  /*0070*/  LDC.64 R16, c[0x0][0x218] ;  /* 0x00008600ff107b82 */ /* 0x000f700000000a00 */
[----:B------:R-:W5:Y:S01]  /*0080*/  LDC.64 R18, c[0x0][0x220] ;  /* 0x00008800ff127b82 */ /* 0x000f620000000a00 */
[----:B-1----:R-:W-:-:S07]  /*0090*/  SHF.L.U32 R0, R0, 0x1, RZ ;  /* 0x0000000100007819 */ /* 0x002fce00000006ff */
[----:B------:R-:W1:Y:S01]  /*00a0*/  LDC.64 R20, c[0x0][0x230] ;  /* 0x00008c00ff147b82 */ /* 0x000e620000000a00 */
[----:B---3--:R-:W-:Y:S02]  /*00b0*/  SHF.R.S32.HI R5, RZ, 0x17, R7 ;  /* 0x00000017ff057819 */ /* 0x008fe40000011407 */
[----:B------:R-:W-:Y:S02]  /*00c0*/  LOP3.LUT R0, R0, 0xfe, RZ, 0xc0, !PT ;  /* 0x000000fe00007812 */ /* 0x000fe400078ec0ff */
[----:B------:R-:W-:-:S03]  /*00d0*/  SGXT R5, R5, 0x1 ;  /* 0x000000010505781a */ /* 0x000fc60000000200 */
[----:B------:R-:W3:Y:S01]  /*00e0*/  LDC.64 R12, c[0x0][0x238] ;  /* 0x00008e00ff0c7b82 */ /* 0x000ee20000000a00 */
[----:B------:R-:W-:-:S04]  /*00f0*/  LEA R0, R7, R0, 0x8 ;  /* 0x0000000007007211 */ /* 0x000fc800078e40ff */
[----:B------:R-:W-:Y:S02]  /*0100*/  LEA.HI R5, R5, R0, RZ, 0x6 ;  /* 0x0000000005057211 */ /* 0x000fe400078f30ff */
[----:B------:R-:W-:Y:S02]  /*0110*/  ISETP.GE.AND P0, PT, R0, 0x400, PT ;  /* 0x000004000000780c */ /* 0x000fe40003f06270 */
[----:B------:R-:W-:-:S04]  /*0120*/  LOP3.LUT R5, R5, 0xffffffc0, RZ, 0xc0, !PT ;  /* 0xffffffc005057812 */ /* 0x000fc800078ec0ff */
[----:B------:R-:W-:-:S05]  /*0130*/  IADD3 R10, R0, -R5, RZ ;  /* 0x80000005000a7210 */ /* 0x000fca0007ffe0ff */
[----:B--2---:R-:W-:-:S05]  /*0140*/  IMAD.WIDE R2, R10, 0x4, R2 ;  /* 0x000000040a027825 */ /* 0x004fca00078e0202 */
[----:B------:R2:W3:Y:S01]  /*0150*/  @!P0 LDG.E.EL.64 R8, desc[UR4][R2.64] ;  /* 0x0000000402088981 */ /* 0x0004e2000c2e1b00 */
[----:B------:R-:W-:Y:S02]  /*0160*/  CS2R R6, SRZ ;  /* 0x0000000000067805 */ /* 0x000fe4000001ff00 */
[----:B------:R-:W-:Y:S01]  /*0170*/  CS2R R4, SRZ ;  /* 0x0000000000047805 */ /* 0x000fe2000001ff00 */
[----:B----4-:R-:W-:-:S04]  /*0180*/  IMAD.WIDE R14, R0, 0x4, R14 ;  /* 0x00000004000e7825 */ /* 0x010fc800078e020e */
[----:B-----5:R-:W-:Y:S01]  /*0190*/  IMAD.WIDE R16, R0, 0x4, R16 ;  /* 0x0000000400107825 */ /* 0x020fe200078e0210 */
[----:B------:R-:W4:Y:S01]  /*01a0*/  @!P0 LDG.E.64 R6, desc[UR4][R14.64] ;  /* 0x000000040e068981 */ /* 0x000f22000c1e1b00 */
[----:B--2---:R-:W-:Y:S02]  /*01b0*/  CS2R R2, SRZ ;  /* 0x0000000000027805 */ /* 0x004fe4000001ff00 */
[C---:B0-----:R-:W-:Y:S01]  /*01c0*/  IMAD.WIDE R18, R10.reuse, 0x4, R18 ;  /* 0x000000040a127825 */ /* 0x041fe200078e0212 */
[----:B------:R-:W4:Y:S03]  /*01d0*/  @!P0 LDG.E.64 R4, desc[UR4][R16.64] ;  /* 0x0000000410048981 */ /* 0x000f26000c1e1b00 */
[C---:B-1----:R-:W-:Y:S01]  /*01e0*/  IMAD.WIDE R20, R10.reuse, 0x4, R20 ;  /* 0x000000040a147825 */ /* 0x042fe200078e0214 */
[----:B------:R0:W2:Y:S03]  /*01f0*/  @!P0 LDG.E.EL.64 R2, desc[UR4][R18.64] ;  /* 0x0000000412028981 */ /* 0x0000a6000c2e1b00 */
[----:B---3--:R-:W-:Y:S01]  /*0200*/  IMAD.WIDE R22, R10, 0x4, R12 ;  /* 0x000000040a167825 */ /* 0x008fe200078e020c */
[----:B------:R-:W-:-:S02]  /*0210*/  CS2R R12, SRZ ;  /* 0x00000000000c7805 */ /* 0x000fc4000001ff00 */
[----:B------:R-:W-:-:S04]  /*0220*/  CS2R R10, SRZ ;  /* 0x00000000000a7805 */ /* 0x000fc8000001ff00 */
[----:B------:R-:W3:Y:S04]  /*0230*/  @!P0 LDG.E.EL.64 R12, desc[UR4][R20.64] ;  /* 0x00000004140c8981 */ /* 0x000ee8000c2e1b00 */
[----:B------:R-:W3:Y:S01]  /*0240*/  @!P0 LDG.E.EL.64 R10, desc[UR4][R22.64] ;  /* 0x00000004160a8981 */ /* 0x000ee2000c2e1b00 */
[----:B0-----:R-:W-:Y:S01]  /*0250*/  HFMA2.MMA R18, -RZ, RZ, 1.625, 0 ;  /* 0x3e800000ff127435 */ /* 0x001fe200000001ff */
[----:B------:R-:W-:Y:S01]  /*0260*/  FADD R8, R8, 9.9999997473787516356e-06 ;  /* 0x3727c5ac08087421 */ /* 0x000fe20000000000 */
[----:B------:R-:W-:-:S03]  /*0270*/  FADD R9, R9, 9.9999997473787516356e-06 ;  /* 0x3727c5ac09097421 */ /* 0x000fc60000000000 */
[----:B------:R-:W0:Y:S08]  /*0280*/  MUFU.SQRT R14, R8 ;  /* 0x00000008000e7308 */ /* 0x000e300000002000 */
[----:B------:R1:W5:Y:S01]  /*0290*/  MUFU.SQRT R15, R9 ;  /* 0x00000009000f7308 */ /* 0x0003620000002000 */
[C---:B0-----:R-:W-:Y:S02]  /*02a0*/  FSETP.GT.AND P1, PT, R14.reuse, 8.50705917302346158658e+37, PT ;  /* 0x7e8000000e00780b */ /* 0x041fe40003f24000 */
[----:B------:R-:W-:Y:S01]  /*02b0*/  FSETP.GEU.AND P3, PT, R14, 1.175494350822287508e-38, PT ;  /* 0x008000000e00780b */ /* 0x000fe20003f6e000 */
[----:B-1----:R-:W0:Y:S01]  /*02c0*/  LDC.64 R8, c[0x0][0x240] ;  /* 0x00009000ff087b82 */ /* 0x002e220000000a00 */
[----:B-----5:R-:W-:-:S02]  /*02d0*/  FSETP.GT.AND P2, PT, R15, 8.50705917302346158658e+37, PT ;  /* 0x7e8000000f00780b */ /* 0x020fc40003f44000 */
[----:B------:R-:W-:-:S07]  /*02e0*/  FSETP.GEU.AND P4, PT, R15, 1.175494350822287508e-38, PT ;  /* 0x008000000f00780b */ /* 0x000fce0003f8e000 */
[----:B------:R-:W-:-:S04]  /*02f0*/  @P1 FMUL R14, R14, 0.25 ;  /* 0x3e8000000e0e1820 */ /* 0x000fc80000400000 */
[----:B------:R-:W-:Y:S01]  /*0300*/  @!P3 FMUL R14, R14, 16777216 ;  /* 0x4b8000000e0eb820 */ /* 0x000fe20000400000 */
[----:B------:R-:W-:-:S04]  /*0310*/  @P2 FMUL R15, R15, 0.25 ;  /* 0x3e8000000f0f2820 */ /* 0x000fc80000400000 */
[----:B------:R-:W-:Y:S01]  /*0320*/  @!P4 FMUL R15, R15, 16777216 ;  /* 0x4b8000000f0fc820 */ /* 0x000fe20000400000 */
[----:B------:R-:W1:Y:S01]  /*0330*/  MUFU.RCP R14, R14 ;  /* 0x0000000e000e7308 */ /* 0x000e620000001000 */
[----:B------:R-:W-:-:S07]  /*0340*/  FSEL R17, R18, 1, P1 ;  /* 0x3f80000012117808 */ /* 0x000fce0000800000 */
[----:B------:R-:W5:Y:S01]  /*0350*/  MUFU.RCP R15, R15 ;  /* 0x0000000f000f7308 */ /* 0x000f620000001000 */
[----:B------:R-:W-:Y:S01]  /*0360*/  FSEL R18, R18, 1, P2 ;  /* 0x3f80000012127808 */ /* 0x000fe20001000000 */
[----:B----4-:R-:W-:Y:S01]  /*0370*/  FADD R16, R5, R7 ;  /* 0x0000000705107221 */ /* 0x010fe20000000000 */
[----:B------:R-:W-:Y:S01]  /*0380*/  FADD R5, R4, R6 ;  /* 0x0000000604057221 */ /* 0x000fe20000000000 */
[----:B------:R-:W-:Y:S02]  /*0390*/  @!P3 FMUL R17, R17, 16777216 ;  /* 0x4b8000001111b820 */ /* 0x000fe40000400000 */
[----:B------:R-:W-:Y:S01]  /*03a0*/  @!P4 FMUL R18, R18, 16777216 ;  /* 0x4b8000001212c820 */ /* 0x000fe20000400000 */
[----:B--2---:R-:W-:Y:S01]  /*03b0*/  FADD R3, R16, -R3 ;  /* 0x8000000310037221 */ /* 0x004fe20000000000 */
[----:B------:R-:W-:Y:S01]  /*03c0*/  FADD R2, R5, -R2 ;  /* 0x8000000205027221 */ /* 0x000fe20000000000 */
[----:B-1----:R-:W-:Y:S01]  /*03d0*/  FMUL R17, R14, R17 ;  /* 0x000000110e117220 */ /* 0x002fe20000400000 */
[----:B-----5:R-:W-:-:S03]  /*03e0*/  FMUL R18, R15, R18 ;  /* 0x000000120f127220 */ /* 0x020fc60000400000 */
[----:B------:R-:W-:Y:S01]  /*03f0*/  FMUL R17, R2, R17 ;  /* 0x0000001102117220 */ /* 0x000fe20000400000 */
[----:B------:R-:W-:-:S03]  /*0400*/  FMUL R18, R3, R18 ;  /* 0x0000001203127220 */ /* 0x000fc60000400000 */
[----:B---3--:R-:W-:Y:S01]  /*0410*/  FFMA R10, R17, R12, R10 ;  /* 0x0000000c110a7223 */ /* 0x008fe2000000000a */
[----:B------:R-:W-:-:S04]  /*0420*/  FFMA R11, R18, R13, R11 ;  /* 0x0000000d120b7223 */ /* 0x000fc8000000000b */
[----:B------:R-:W-:Y:S02]  /*0430*/  FSETP.GEU.AND P1, PT, R10, RZ, PT ;  /* 0x000000ff0a00720b */ /* 0x000fe40003f2e000 */
[C---:B------:R-:W-:Y:S01]  /*0440*/  FSETP.GEU.AND P2, PT, R11.reuse, RZ, PT ;  /* 0x000000ff0b00720b */ /* 0x040fe20003f4e000 */
[----:B0-----:R-:W-:Y:S01]  /*0450*/  IMAD.WIDE R8, R0, 0x4, R8 ;  /* 0x0000000400087825 */ /* 0x001fe200078e0208 */
[----:B------:R-:W-:Y:S02]  /*0460*/  FSEL R10, R10, RZ, P1 ;  /* 0x000000ff0a0a7208 */ /* 0x000fe40000800000 */
[----:B------:R-:W-:Y:S01]  /*0470*/  FSEL R11, R11, RZ, P2 ;  /* 0x000000ff0b0b7208 */ /* 0x000fe20001000000 */
[----:B------:R-:W-:Y:S08]  /*0480*/  @P0 EXIT ;  /* 0x000000000000094d */ /* 0x000ff00003800000 */
[----:B------:R-:W-:Y:S01]  /*0490*/  STG.E.64 desc[UR4][R8.64], R10 ;  /* 0x0000000a08007986 */ /* 0x000fe2000c101b04 */
[----:B------:R-:W-:Y:S05]  /*04a0*/  EXIT ;  /* 0x000000000000794d */ /* 0x000fea0003800000 */
.L_x_0:
[----:B------:R-:W-:-:S00]  /*04b0*/  BRA `(.L_x_0) ;  /* 0xfffffffc00fc7947 */ /* 0x000fc0000383ffff */
[----:B------:R-:W-:-:S00]  /*04c0*/  NOP ;  /* 0x0000000000007918 */ /* 0x000fc00000000000 */
        /* <DEDUP_REMOVED lines=11> */
.L_x_1:


//--------------------- .nv.global.init           --------------------------
	.section	.nv.global.init,"aw",@progbits
.nv.global.init:
	.type		_$_str,@object
	.size		_$_str,(_$_str_$_2 - _$_str)
_$_str:
        /*0000*/ 	.byte	0x5f, 0x5f, 0x43, 0x55, 0x44, 0x41, 0x5f, 0x46, 0x54, 0x5a, 0x00
	.type		_$_str_$_2,@object
	.size		_$_str_$_2,(.L_1 - _$_str_$_2)
_$_str_$_2:
        /*000b*/ 	.byte	0x5f, 0x5f, 0x43, 0x55, 0x44, 0x41, 0x5f, 0x50, 0x52, 0x45, 0x43, 0x5f, 0x53, 0x51, 0x52, 0x54
        /*001b*/ 	.byte	0x00
.L_1:


//--------------------- .nv.constant0.triton_poi_fused__native_batch_norm_legit_no_training_add_relu_9 --------------------------
	.section	.nv.constant0.triton_poi_fused__native_batch_norm_legit_no_training_add_relu_9,"a",@progbits
	.sectionflags	@""
	.align	4
.nv.constant0.triton_poi_fused__native_batch_norm_legit_no_training_add_relu_9:
	.zero		588
